//
// Generated by NVIDIA NVVM Compiler
//
// Compiler Build ID: CL-36424714
// Cuda compilation tools, release 13.0, V13.0.88
// Based on NVVM 20.0.0
//

.version 9.0
.target sm_100
.address_size 64

	// .globl	warp_prefix_sum

.visible .entry warp_prefix_sum(
	.param .u64 .ptr .align 1 warp_prefix_sum_param_0
)
{
	.reg .pred 	%p<11>;
	.reg .b32 	%r<20>;
	.reg .b64 	%rd<5>;

	ld.param.u64 	%rd1, [warp_prefix_sum_param_0];
	cvta.to.global.u64 	%rd2, %rd1;
	mov.u32 	%r2, %tid.x;
	// begin inline asm
	activemask.b32 %r1;
	// end inline asm
	mul.wide.u32 	%rd3, %r2, 4;
	add.s64 	%rd4, %rd2, %rd3;
	ld.global.u32 	%r3, [%rd4];
	and.b32  	%r4, %r2, 31;
	shfl.sync.up.b32	%r5|%p1, %r3, 1, 0, %r1;
	setp.eq.s32 	%p2, %r4, 0;
	selp.b32 	%r6, 0, %r5, %p2;
	add.s32 	%r7, %r6, %r3;
	shfl.sync.up.b32	%r8|%p3, %r7, 2, 0, %r1;
	setp.lt.u32 	%p4, %r4, 2;
	selp.b32 	%r9, 0, %r8, %p4;
	add.s32 	%r10, %r9, %r7;
	shfl.sync.up.b32	%r11|%p5, %r10, 4, 0, %r1;
	setp.lt.u32 	%p6, %r4, 4;
	selp.b32 	%r12, 0, %r11, %p6;
	add.s32 	%r13, %r12, %r10;
	shfl.sync.up.b32	%r14|%p7, %r13, 8, 0, %r1;
	setp.lt.u32 	%p8, %r4, 8;
	selp.b32 	%r15, 0, %r14, %p8;
	add.s32 	%r16, %r15, %r13;
	shfl.sync.up.b32	%r17|%p9, %r16, 16, 0, %r1;
	setp.lt.u32 	%p10, %r4, 16;
	selp.b32 	%r18, 0, %r17, %p10;
	add.s32 	%r19, %r18, %r16;
	st.global.u32 	[%rd4], %r19;
	ret;

}


// ===== COMPILED SASS (sm_100) =====

	.target	sm_100

	.elftype	@"ET_EXEC"


//--------------------- .note.nv.tkinfo           --------------------------
	.section	.note.nv.tkinfo,"",@"SHT_NOTE"
	.sectionflags	@"SHF_NOTE_NV_TKINFO"
	.tkinfo
        /*0018*/ 	.word	0x00000002
        /*0030*/ 	.string	""
        /*0030*/ 	.string	"ptxas"
        /*0030*/ 	.string	"Cuda compilation tools, release 13.0, V13.0.88"
        /*0030*/ 	.string	"Build cuda_13.0.r13.0/compiler.36424714_0"
        /*0030*/ 	.string	"-arch sm_100 -m 64 "



//--------------------- .note.nv.cuinfo           --------------------------
	.section	.note.nv.cuinfo,"",@"SHT_NOTE"
	.sectionflags	@"SHF_NOTE_NV_CUINFO"
        /*0018*/ 	.short	0x0002
        /*001a*/ 	.short	0x0064
        /*001c*/ 	.short	0x0082
	.zero		2


//--------------------- .nv.info                  --------------------------
	.section	.nv.info,"",@"SHT_CUDA_INFO"
	.align	4


	//----- nvinfo : EIATTR_REGCOUNT
	.align		4
        /*0000*/ 	.byte	0x04, 0x2f
        /*0002*/ 	.short	(.L_1 - .L_0)
	.align		4
.L_0:
        /*0004*/ 	.word	index@(warp_prefix_sum)
        /*0008*/ 	.word	0x0000000c


	//----- nvinfo : EIATTR_FRAME_SIZE
	.align		4
.L_1:
        /*000c*/ 	.byte	0x04, 0x11
        /*000e*/ 	.short	(.L_3 - .L_2)
	.align		4
.L_2:
        /*0010*/ 	.word	index@(warp_prefix_sum)
        /*0014*/ 	.word	0x00000000


	//----- nvinfo : EIATTR_MIN_STACK_SIZE
	.align		4
.L_3:
        /*0018*/ 	.byte	0x04, 0x12
        /*001a*/ 	.short	(.L_5 - .L_4)
	.align		4
.L_4:
        /*001c*/ 	.word	index@(warp_prefix_sum)
        /*0020*/ 	.word	0x00000000
.L_5:


//--------------------- .nv.compat                --------------------------
	.section	.nv.compat,"",@"SHT_CUDA_COMPAT_INFO"
	.align	4
        /*0000*/ 	.byte	0x02, 0x09, 0x00, 0x00, 0x02, 0x02, 0x01, 0x00, 0x02, 0x05, 0x05, 0x00, 0x03, 0x07, 0x01, 0x01
        /*0010*/ 	.byte	0x02, 0x03, 0x00, 0x00, 0x02, 0x06, 0x01, 0x00, 0x04, 0x0b, 0x08, 0x00, 0x09, 0x00, 0x00, 0x00
        /*0020*/ 	.byte	0x00, 0x00, 0x00, 0x00


//--------------------- .nv.info.warp_prefix_sum  --------------------------
	.section	.nv.info.warp_prefix_sum,"",@"SHT_CUDA_INFO"
	.sectionflags	@""
	.align	4


	//----- nvinfo : EIATTR_CUDA_API_VERSION
	.align		4
        /*0000*/ 	.byte	0x04, 0x37
        /*0002*/ 	.short	(.L_7 - .L_6)
.L_6:
        /*0004*/ 	.word	0x00000082


	//----- nvinfo : EIATTR_KPARAM_INFO
	.align		4
.L_7:
        /*0008*/ 	.byte	0x04, 0x17
        /*000a*/ 	.short	(.L_9 - .L_8)
.L_8:
        /*000c*/ 	.word	0x00000000
        /*0010*/ 	.short	0x0000
        /*0012*/ 	.short	0x0000
        /*0014*/ 	.byte	0x00, 0xf5, 0x21, 0x00


	//----- nvinfo : EIATTR_SPARSE_MMA_MASK
	.align		4
.L_9:
        /*0018*/ 	.byte	0x03, 0x50
        /*001a*/ 	.short	0x0000


	//----- nvinfo : EIATTR_MAXREG_COUNT
	.align		4
        /*001c*/ 	.byte	0x03, 0x1b
        /*001e*/ 	.short	0x00ff


	//----- nvinfo : EIATTR_MERCURY_ISA_VERSION
	.align		4
        /*0020*/ 	.byte	0x03, 0x5f
        /*0022*/ 	.short	0x0101


	//----- nvinfo : EIATTR_COOP_GROUP_MASK_REGIDS
	.align		4
        /*0024*/ 	.byte	0x04, 0x29
        /*0026*/ 	.short	(.L_11 - .L_10)


	//   ....[0]....
.L_10:
        /*0028*/ 	.word	0x05000000


	//   ....[1]....
        /*002c*/ 	.word	0x05000000


	//   ....[2]....
        /*0030*/ 	.word	0x05000000


	//   ....[3]....
        /*0034*/ 	.word	0x05000000


	//   ....[4]....
        /*0038*/ 	.word	0x05000000


	//----- nvinfo : EIATTR_COOP_GROUP_INSTR_OFFSETS
	.align		4
.L_11:
        /*003c*/ 	.byte	0x04, 0x28
        /*003e*/ 	.short	(.L_13 - .L_12)


	//   ....[0]....
.L_12:
        /*0040*/ 	.word	0x00000080


	//   ....[1]....
        /*0044*/ 	.word	0x000000c0


	//   ....[2]....
        /*0048*/ 	.word	0x00000100


	//   ....[3]....
        /*004c*/ 	.word	0x00000140


	//   ....[4]....
        /*0050*/ 	.word	0x00000180


	//----- nvinfo : EIATTR_VRC_CTA_INIT_COUNT
	.align		4
.L_13:
        /*0054*/ 	.byte	0x02, 0x4a
	.zero		1
	.zero		1


	//----- nvinfo : EIATTR_EXIT_INSTR_OFFSETS
	.align		4
        /*0058*/ 	.byte	0x04, 0x1c
        /*005a*/ 	.short	(.L_15 - .L_14)


	//   ....[0]....
.L_14:
        /*005c*/ 	.word	0x000001c0


	//----- nvinfo : EIATTR_CBANK_PARAM_SIZE
	.align		4
.L_15:
        /*0060*/ 	.byte	0x03, 0x19
        /*0062*/ 	.short	0x0008


	//----- nvinfo : EIATTR_PARAM_CBANK
	.align		4
        /*0064*/ 	.byte	0x04, 0x0a
        /*0066*/ 	.short	(.L_17 - .L_16)
	.align		4
.L_16:
        /*0068*/ 	.word	index@(.nv.constant0.warp_prefix_sum)
        /*006c*/ 	.short	0x0380
        /*006e*/ 	.short	0x0008


	//----- nvinfo : EIATTR_SW_WAR
	.align		4
.L_17:
        /*0070*/ 	.byte	0x04, 0x36
        /*0072*/ 	.short	(.L_19 - .L_18)
.L_18:
        /*0074*/ 	.word	0x00000008
.L_19:


//--------------------- .nv.callgraph             --------------------------
	.section	.nv.callgraph,"",@"SHT_CUDA_CALLGRAPH"
	.align	4
	.sectionentsize	8
	.align		4
        /*0000*/ 	.word	0x00000000
	.align		4
        /*0004*/ 	.word	0xffffffff
	.align		4
        /*0008*/ 	.word	0x00000000
	.align		4
        /*000c*/ 	.word	0xfffffffe
	.align		4
        /*0010*/ 	.word	0x00000000
	.align		4
        /*0014*/ 	.word	0xfffffffd
	.align		4
        /*0018*/ 	.word	0x00000000
	.align		4
        /*001c*/ 	.word	0xfffffffc


//--------------------- .text.warp_prefix_sum     --------------------------
	.section	.text.warp_prefix_sum,"ax",@progbits
	.align	128
        .global         warp_prefix_sum
        .type           warp_prefix_sum,@function
        .size           warp_prefix_sum,(.L_x_1 - warp_prefix_sum)
        .other          warp_prefix_sum,@"STO_CUDA_ENTRY STV_DEFAULT"
warp_prefix_sum:
.text.warp_prefix_sum:
[----:B------:R-:W-:Y:S01]  /*0000*/  LDC R1, c[0x0][0x37c] ;  /* 0x0000df00ff017b82 */ /* 0x000fe20000000800 */
[----:B------:R-:W0:Y:S07]  /*0010*/  S2R R7, SR_TID.X ;  /* 0x0000000000077919 */ /* 0x000e2e0000002100 */
[----:B------:R-:W0:Y:S01]  /*0020*/  LDC.64 R2, c[0x0][0x380] ;  /* 0x0000e000ff027b82 */ /* 0x000e220000000a00 */
[----:B------:R-:W1:Y:S01]  /*0030*/  LDCU.64 UR4, c[0x0][0x358] ;  /* 0x00006b00ff0477ac */ /* 0x000e620008000a00 */
[----:B0-----:R-:W-:-:S05]  /*0040*/  IMAD.WIDE.U32 R2, R7, 0x4, R2 ;  /* 0x0000000407027825 */ /* 0x001fca00078e0002 */
[----:B-1----:R-:W2:Y:S01]  /*0050*/  LDG.E R5, desc[UR4][R2.64] ;  /* 0x0000000402057981 */ /* 0x002ea2000c1e1900 */
[----:B------:R-:W-:Y:S02]  /*0060*/  VOTE.ANY R0, PT, PT ;  /* 0x0000000000007806 */ /* 0x000fe400038e0100 */
[----:B------:R-:W-:Y:S01]  /*0070*/  LOP3.LUT P0, R4, R7, 0x1f, RZ, 0xc0, !PT ;  /* 0x0000001f07047812 */ /* 0x000fe2000780c0ff */
[----:B--2---:R-:W0:Y:S03]  /*0080*/  SHFL.UP PT, R6, R5, 0x1, RZ ;  /* 0x0420000005067989 */ /* 0x004e2600000e00ff */
[----:B0-----:R-:W-:Y:S02]  /*0090*/  SEL R6, R6, RZ, P0 ;  /* 0x000000ff06067207 */ /* 0x001fe40000000000 */
[----:B------:R-:W-:-:S03]  /*00a0*/  ISETP.GE.U32.AND P0, PT, R4, 0x2, PT ;  /* 0x000000020400780c */ /* 0x000fc60003f06070 */
[----:B------:R-:W-:-:S05]  /*00b0*/  IMAD.IADD R7, R5, 0x1, R6 ;  /* 0x0000000105077824 */ /* 0x000fca00078e0206 */
[----:B------:R-:W0:Y:S02]  /*00c0*/  SHFL.UP PT, R6, R7, 0x2, RZ ;  /* 0x0440000007067989 */ /* 0x000e2400000e00ff */
        /* <DEDUP_REMOVED lines=12> */
[----:B0-----:R-:W-:-:S05]  /*0190*/  SEL R6, R6, RZ, P0 ;  /* 0x000000ff06067207 */ /* 0x001fca0000000000 */
[----:B------:R-:W-:-:S05]  /*01a0*/  IMAD.IADD R9, R7, 0x1, R6 ;  /* 0x0000000107097824 */ /* 0x000fca00078e0206 */
[----:B------:R-:W-:Y:S01]  /*01b0*/  STG.E desc[UR4][R2.64], R9 ;  /* 0x0000000902007986 */ /* 0x000fe2000c101904 */
[----:B------:R-:W-:Y:S05]  /*01c0*/  EXIT ;  /* 0x000000000000794d */ /* 0x000fea0003800000 */
.L_x_0:
[----:B------:R-:W-:-:S00]  /*01d0*/  BRA `(.L_x_0) ;  /* 0xfffffffc00fc7947 */ /* 0x000fc0000383ffff */
[----:B------:R-:W-:-:S00]  /*01e0*/  NOP ;  /* 0x0000000000007918 */ /* 0x000fc00000000000 */
        /* <DEDUP_REMOVED lines=9> */
.L_x_1:


//--------------------- .nv.shared.reserved.0     --------------------------
	.section	.nv.shared.reserved.0,"aw",@nobits
	.weak		__nv_reservedSMEM_offset_0_alias
	.size		__nv_reservedSMEM_offset_0_alias, 0, 64
	.other		__nv_reservedSMEM_offset_0_alias,@"STO_CUDA_RESERVED_SHARED STV_DEFAULT"
__nv_reservedSMEM_offset_0_alias:
	.zero		0
	.zero		64


//--------------------- .nv.constant0.warp_prefix_sum --------------------------
	.section	.nv.constant0.warp_prefix_sum,"a",@progbits
	.sectionflags	@""
	.align	4
.nv.constant0.warp_prefix_sum:
	.zero		904


//--------------------- SYMBOLS --------------------------

	.type		.nv.reservedSmem.offset0,@object
	.size		.nv.reservedSmem.offset0,0x4
